//
// Generated by NVIDIA NVVM Compiler
//
// Compiler Build ID: CL-36424714
// Cuda compilation tools, release 13.0, V13.0.88
// Based on NVVM 20.0.0
//

.version 9.0
.target sm_100
.address_size 64

	// .globl	_Z15matrixMulKernelPfS_S_i

.visible .entry _Z15matrixMulKernelPfS_S_i(
	.param .u64 .ptr .align 1 _Z15matrixMulKernelPfS_S_i_param_0,
	.param .u64 .ptr .align 1 _Z15matrixMulKernelPfS_S_i_param_1,
	.param .u64 .ptr .align 1 _Z15matrixMulKernelPfS_S_i_param_2,
	.param .u32 _Z15matrixMulKernelPfS_S_i_param_3
)
{
	.reg .pred 	%p<10>;
	.reg .b32 	%r<64>;
	.reg .b32 	%f<68>;
	.reg .b64 	%rd<65>;

	ld.param.u64 	%rd9, [_Z15matrixMulKernelPfS_S_i_param_0];
	ld.param.u64 	%rd10, [_Z15matrixMulKernelPfS_S_i_param_1];
	ld.param.u64 	%rd11, [_Z15matrixMulKernelPfS_S_i_param_2];
	ld.param.u32 	%r37, [_Z15matrixMulKernelPfS_S_i_param_3];
	cvta.to.global.u64 	%rd1, %rd11;
	cvta.to.global.u64 	%rd2, %rd10;
	mov.u32 	%r1, %tid.x;
	mov.u32 	%r2, %tid.y;
	setp.lt.s32 	%p1, %r37, 1;
	mov.f32 	%f67, 0f00000000;
	@%p1 bra 	$L__BB0_12;
	mul.lo.s32 	%r3, %r37, %r2;
	and.b32  	%r4, %r37, 7;
	setp.lt.u32 	%p2, %r37, 8;
	mov.f32 	%f67, 0f00000000;
	mov.b32 	%r62, 0;
	@%p2 bra 	$L__BB0_4;
	and.b32  	%r62, %r37, 2147483640;
	neg.s32 	%r60, %r62;
	add.s32 	%r59, %r1, %r37;
	shl.b32 	%r8, %r37, 3;
	shl.b32 	%r39, %r37, 1;
	add.s32 	%r58, %r1, %r39;
	mad.lo.s32 	%r57, %r37, 3, %r1;
	shl.b32 	%r40, %r37, 2;
	add.s32 	%r56, %r1, %r40;
	mad.lo.s32 	%r55, %r37, 5, %r1;
	mad.lo.s32 	%r54, %r37, 6, %r1;
	mad.lo.s32 	%r53, %r37, 7, %r1;
	mul.wide.u32 	%rd12, %r1, 4;
	add.s64 	%rd64, %rd1, %rd12;
	mul.wide.u32 	%rd13, %r3, 4;
	add.s64 	%rd14, %rd13, %rd2;
	add.s64 	%rd63, %rd14, 16;
	mov.f32 	%f67, 0f00000000;
	mul.wide.u32 	%rd29, %r8, 4;
$L__BB0_3:
	.pragma "nounroll";
	ld.global.f32 	%f17, [%rd63+-16];
	ld.global.f32 	%f18, [%rd64];
	fma.rn.f32 	%f19, %f17, %f18, %f67;
	ld.global.f32 	%f20, [%rd63+-12];
	mul.wide.u32 	%rd15, %r59, 4;
	add.s64 	%rd16, %rd1, %rd15;
	ld.global.f32 	%f21, [%rd16];
	fma.rn.f32 	%f22, %f20, %f21, %f19;
	ld.global.f32 	%f23, [%rd63+-8];
	mul.wide.u32 	%rd17, %r58, 4;
	add.s64 	%rd18, %rd1, %rd17;
	ld.global.f32 	%f24, [%rd18];
	fma.rn.f32 	%f25, %f23, %f24, %f22;
	ld.global.f32 	%f26, [%rd63+-4];
	mul.wide.u32 	%rd19, %r57, 4;
	add.s64 	%rd20, %rd1, %rd19;
	ld.global.f32 	%f27, [%rd20];
	fma.rn.f32 	%f28, %f26, %f27, %f25;
	ld.global.f32 	%f29, [%rd63];
	mul.wide.u32 	%rd21, %r56, 4;
	add.s64 	%rd22, %rd1, %rd21;
	ld.global.f32 	%f30, [%rd22];
	fma.rn.f32 	%f31, %f29, %f30, %f28;
	ld.global.f32 	%f32, [%rd63+4];
	mul.wide.u32 	%rd23, %r55, 4;
	add.s64 	%rd24, %rd1, %rd23;
	ld.global.f32 	%f33, [%rd24];
	fma.rn.f32 	%f34, %f32, %f33, %f31;
	ld.global.f32 	%f35, [%rd63+8];
	mul.wide.u32 	%rd25, %r54, 4;
	add.s64 	%rd26, %rd1, %rd25;
	ld.global.f32 	%f36, [%rd26];
	fma.rn.f32 	%f37, %f35, %f36, %f34;
	ld.global.f32 	%f38, [%rd63+12];
	mul.wide.u32 	%rd27, %r53, 4;
	add.s64 	%rd28, %rd1, %rd27;
	ld.global.f32 	%f39, [%rd28];
	fma.rn.f32 	%f67, %f38, %f39, %f37;
	add.s32 	%r60, %r60, 8;
	add.s32 	%r59, %r59, %r8;
	add.s32 	%r58, %r58, %r8;
	add.s32 	%r57, %r57, %r8;
	add.s32 	%r56, %r56, %r8;
	add.s32 	%r55, %r55, %r8;
	add.s32 	%r54, %r54, %r8;
	add.s32 	%r53, %r53, %r8;
	add.s64 	%rd64, %rd64, %rd29;
	add.s64 	%rd63, %rd63, 32;
	setp.ne.s32 	%p3, %r60, 0;
	@%p3 bra 	$L__BB0_3;
$L__BB0_4:
	setp.eq.s32 	%p4, %r4, 0;
	@%p4 bra 	$L__BB0_12;
	and.b32  	%r32, %r37, 3;
	setp.lt.u32 	%p5, %r4, 4;
	@%p5 bra 	$L__BB0_7;
	add.s32 	%r41, %r62, %r3;
	mul.wide.u32 	%rd30, %r41, 4;
	add.s64 	%rd31, %rd2, %rd30;
	ld.global.f32 	%f41, [%rd31];
	mad.lo.s32 	%r42, %r62, %r37, %r1;
	mul.wide.u32 	%rd32, %r42, 4;
	add.s64 	%rd33, %rd1, %rd32;
	ld.global.f32 	%f42, [%rd33];
	fma.rn.f32 	%f43, %f41, %f42, %f67;
	cvt.u64.u32 	%rd34, %r3;
	cvt.u64.u32 	%rd35, %r62;
	add.s64 	%rd36, %rd35, %rd34;
	shl.b64 	%rd37, %rd36, 2;
	add.s64 	%rd38, %rd2, %rd37;
	ld.global.f32 	%f44, [%rd38+4];
	add.s32 	%r43, %r42, %r37;
	mul.wide.u32 	%rd39, %r43, 4;
	add.s64 	%rd40, %rd1, %rd39;
	ld.global.f32 	%f45, [%rd40];
	fma.rn.f32 	%f46, %f44, %f45, %f43;
	ld.global.f32 	%f47, [%rd38+8];
	add.s32 	%r44, %r43, %r37;
	mul.wide.u32 	%rd41, %r44, 4;
	add.s64 	%rd42, %rd1, %rd41;
	ld.global.f32 	%f48, [%rd42];
	fma.rn.f32 	%f49, %f47, %f48, %f46;
	ld.global.f32 	%f50, [%rd38+12];
	add.s32 	%r45, %r44, %r37;
	mul.wide.u32 	%rd43, %r45, 4;
	add.s64 	%rd44, %rd1, %rd43;
	ld.global.f32 	%f51, [%rd44];
	fma.rn.f32 	%f67, %f50, %f51, %f49;
	add.s32 	%r62, %r62, 4;
$L__BB0_7:
	setp.eq.s32 	%p6, %r32, 0;
	@%p6 bra 	$L__BB0_12;
	setp.eq.s32 	%p7, %r32, 1;
	@%p7 bra 	$L__BB0_10;
	add.s32 	%r46, %r62, %r3;
	mul.wide.u32 	%rd45, %r46, 4;
	add.s64 	%rd46, %rd2, %rd45;
	ld.global.f32 	%f53, [%rd46];
	mad.lo.s32 	%r47, %r62, %r37, %r1;
	mul.wide.u32 	%rd47, %r47, 4;
	add.s64 	%rd48, %rd1, %rd47;
	ld.global.f32 	%f54, [%rd48];
	fma.rn.f32 	%f55, %f53, %f54, %f67;
	cvt.u64.u32 	%rd49, %r3;
	cvt.u64.u32 	%rd50, %r62;
	add.s64 	%rd51, %rd50, %rd49;
	shl.b64 	%rd52, %rd51, 2;
	add.s64 	%rd53, %rd2, %rd52;
	ld.global.f32 	%f56, [%rd53+4];
	add.s32 	%r48, %r47, %r37;
	mul.wide.u32 	%rd54, %r48, 4;
	add.s64 	%rd55, %rd1, %rd54;
	ld.global.f32 	%f57, [%rd55];
	fma.rn.f32 	%f67, %f56, %f57, %f55;
	add.s32 	%r62, %r62, 2;
$L__BB0_10:
	and.b32  	%r49, %r37, 1;
	setp.eq.b32 	%p8, %r49, 1;
	not.pred 	%p9, %p8;
	@%p9 bra 	$L__BB0_12;
	add.s32 	%r50, %r62, %r3;
	mul.wide.u32 	%rd56, %r50, 4;
	add.s64 	%rd57, %rd2, %rd56;
	ld.global.f32 	%f58, [%rd57];
	mad.lo.s32 	%r51, %r62, %r37, %r1;
	mul.wide.u32 	%rd58, %r51, 4;
	add.s64 	%rd59, %rd1, %rd58;
	ld.global.f32 	%f59, [%rd59];
	fma.rn.f32 	%f67, %f58, %f59, %f67;
$L__BB0_12:
	cvta.to.global.u64 	%rd60, %rd9;
	mad.lo.s32 	%r52, %r37, %r2, %r1;
	mul.wide.s32 	%rd61, %r52, 4;
	add.s64 	%rd62, %rd60, %rd61;
	st.global.f32 	[%rd62], %f67;
	ret;

}


// ===== COMPILED SASS (sm_100) =====

	.target	sm_100

	.elftype	@"ET_EXEC"


//--------------------- .note.nv.tkinfo           --------------------------
	.section	.note.nv.tkinfo,"",@"SHT_NOTE"
	.sectionflags	@"SHF_NOTE_NV_TKINFO"
	.tkinfo
        /*0018*/ 	.word	0x00000002
        /*0030*/ 	.string	""
        /*0030*/ 	.string	"ptxas"
        /*0030*/ 	.string	"Cuda compilation tools, release 13.0, V13.0.88"
        /*0030*/ 	.string	"Build cuda_13.0.r13.0/compiler.36424714_0"
        /*0030*/ 	.string	"-arch sm_100 -m 64 "



//--------------------- .note.nv.cuinfo           --------------------------
	.section	.note.nv.cuinfo,"",@"SHT_NOTE"
	.sectionflags	@"SHF_NOTE_NV_CUINFO"
        /*0018*/ 	.short	0x0002
        /*001a*/ 	.short	0x0064
        /*001c*/ 	.short	0x0082
	.zero		2


//--------------------- .nv.info                  --------------------------
	.section	.nv.info,"",@"SHT_CUDA_INFO"
	.align	4


	//----- nvinfo : EIATTR_REGCOUNT
	.align		4
        /*0000*/ 	.byte	0x04, 0x2f
        /*0002*/ 	.short	(.L_1 - .L_0)
	.align		4
.L_0:
        /*0004*/ 	.word	index@(_Z15matrixMulKernelPfS_S_i)
        /*0008*/ 	.word	0x00000020


	//----- nvinfo : EIATTR_FRAME_SIZE
	.align		4
.L_1:
        /*000c*/ 	.byte	0x04, 0x11
        /*000e*/ 	.short	(.L_3 - .L_2)
	.align		4
.L_2:
        /*0010*/ 	.word	index@(_Z15matrixMulKernelPfS_S_i)
        /*0014*/ 	.word	0x00000000


	//----- nvinfo : EIATTR_MIN_STACK_SIZE
	.align		4
.L_3:
        /*0018*/ 	.byte	0x04, 0x12
        /*001a*/ 	.short	(.L_5 - .L_4)
	.align		4
.L_4:
        /*001c*/ 	.word	index@(_Z15matrixMulKernelPfS_S_i)
        /*0020*/ 	.word	0x00000000
.L_5:


//--------------------- .nv.compat                --------------------------
	.section	.nv.compat,"",@"SHT_CUDA_COMPAT_INFO"
	.align	4
        /*0000*/ 	.byte	0x02, 0x09, 0x00, 0x00, 0x02, 0x02, 0x01, 0x00, 0x02, 0x05, 0x05, 0x00, 0x03, 0x07, 0x01, 0x01
        /*0010*/ 	.byte	0x02, 0x03, 0x00, 0x00, 0x02, 0x06, 0x01, 0x00, 0x04, 0x0b, 0x08, 0x00, 0x09, 0x00, 0x00, 0x00
        /*0020*/ 	.byte	0x00, 0x00, 0x00, 0x00


//--------------------- .nv.info._Z15matrixMulKernelPfS_S_i --------------------------
	.section	.nv.info._Z15matrixMulKernelPfS_S_i,"",@"SHT_CUDA_INFO"
	.sectionflags	@""
	.align	4


	//----- nvinfo : EIATTR_CUDA_API_VERSION
	.align		4
        /*0000*/ 	.byte	0x04, 0x37
        /*0002*/ 	.short	(.L_7 - .L_6)
.L_6:
        /*0004*/ 	.word	0x00000082


	//----- nvinfo : EIATTR_KPARAM_INFO
	.align		4
.L_7:
        /*0008*/ 	.byte	0x04, 0x17
        /*000a*/ 	.short	(.L_9 - .L_8)
.L_8:
        /*000c*/ 	.word	0x00000000
        /*0010*/ 	.short	0x0003
        /*0012*/ 	.short	0x0018
        /*0014*/ 	.byte	0x00, 0xf0, 0x11, 0x00


	//----- nvinfo : EIATTR_KPARAM_INFO
	.align		4
.L_9:
        /*0018*/ 	.byte	0x04, 0x17
        /*001a*/ 	.short	(.L_11 - .L_10)
.L_10:
        /*001c*/ 	.word	0x00000000
        /*0020*/ 	.short	0x0002
        /*0022*/ 	.short	0x0010
        /*0024*/ 	.byte	0x00, 0xf5, 0x21, 0x00


	//----- nvinfo : EIATTR_KPARAM_INFO
	.align		4
.L_11:
        /*0028*/ 	.byte	0x04, 0x17
        /*002a*/ 	.short	(.L_13 - .L_12)
.L_12:
        /*002c*/ 	.word	0x00000000
        /*0030*/ 	.short	0x0001
        /*0032*/ 	.short	0x0008
        /*0034*/ 	.byte	0x00, 0xf5, 0x21, 0x00


	//----- nvinfo : EIATTR_KPARAM_INFO
	.align		4
.L_13:
        /*0038*/ 	.byte	0x04, 0x17
        /*003a*/ 	.short	(.L_15 - .L_14)
.L_14:
        /*003c*/ 	.word	0x00000000
        /*0040*/ 	.short	0x0000
        /*0042*/ 	.short	0x0000
        /*0044*/ 	.byte	0x00, 0xf5, 0x21, 0x00


	//----- nvinfo : EIATTR_SPARSE_MMA_MASK
	.align		4
.L_15:
        /*0048*/ 	.byte	0x03, 0x50
        /*004a*/ 	.short	0x0000


	//----- nvinfo : EIATTR_MAXREG_COUNT
	.align		4
        /*004c*/ 	.byte	0x03, 0x1b
        /*004e*/ 	.short	0x00ff


	//----- nvinfo : EIATTR_MERCURY_ISA_VERSION
	.align		4
        /*0050*/ 	.byte	0x03, 0x5f
        /*0052*/ 	.short	0x0101


	//----- nvinfo : EIATTR_VRC_CTA_INIT_COUNT
	.align		4
        /*0054*/ 	.byte	0x02, 0x4a
	.zero		1
	.zero		1


	//----- nvinfo : EIATTR_EXIT_INSTR_OFFSETS
	.align		4
        /*0058*/ 	.byte	0x04, 0x1c
        /*005a*/ 	.short	(.L_17 - .L_16)


	//   ....[0]....
.L_16:
        /*005c*/ 	.word	0x00000980


	//----- nvinfo : EIATTR_CBANK_PARAM_SIZE
	.align		4
.L_17:
        /*0060*/ 	.byte	0x03, 0x19
        /*0062*/ 	.short	0x001c


	//----- nvinfo : EIATTR_PARAM_CBANK
	.align		4
        /*0064*/ 	.byte	0x04, 0x0a
        /*0066*/ 	.short	(.L_19 - .L_18)
	.align		4
.L_18:
        /*0068*/ 	.word	index@(.nv.constant0._Z15matrixMulKernelPfS_S_i)
        /*006c*/ 	.short	0x0380
        /*006e*/ 	.short	0x001c


	//----- nvinfo : EIATTR_SW_WAR
	.align		4
.L_19:
        /*0070*/ 	.byte	0x04, 0x36
        /*0072*/ 	.short	(.L_21 - .L_20)
.L_20:
        /*0074*/ 	.word	0x00000008
.L_21:


//--------------------- .nv.callgraph             --------------------------
	.section	.nv.callgraph,"",@"SHT_CUDA_CALLGRAPH"
	.align	4
	.sectionentsize	8
	.align		4
        /*0000*/ 	.word	0x00000000
	.align		4
        /*0004*/ 	.word	0xffffffff
	.align		4
        /*0008*/ 	.word	0x00000000
	.align		4
        /*000c*/ 	.word	0xfffffffe
	.align		4
        /*0010*/ 	.word	0x00000000
	.align		4
        /*0014*/ 	.word	0xfffffffd
	.align		4
        /*0018*/ 	.word	0x00000000
	.align		4
        /*001c*/ 	.word	0xfffffffc


//--------------------- .text._Z15matrixMulKernelPfS_S_i --------------------------
	.section	.text._Z15matrixMulKernelPfS_S_i,"ax",@progbits
	.align	128
        .global         _Z15matrixMulKernelPfS_S_i
        .type           _Z15matrixMulKernelPfS_S_i,@function
        .size           _Z15matrixMulKernelPfS_S_i,(.L_x_6 - _Z15matrixMulKernelPfS_S_i)
        .other          _Z15matrixMulKernelPfS_S_i,@"STO_CUDA_ENTRY STV_DEFAULT"
_Z15matrixMulKernelPfS_S_i:
.text._Z15matrixMulKernelPfS_S_i:
[----:B------:R-:W-:Y:S08]  /*0000*/  LDC R1, c[0x0][0x37c] ;  /* 0x0000df00ff017b82 */ /* 0x000ff00000000800 */
[----:B------:R-:W0:Y:S01]  /*0010*/  LDC R0, c[0x0][0x398] ;  /* 0x0000e600ff007b82 */ /* 0x000e220000000800 */
[----:B------:R-:W1:Y:S01]  /*0020*/  S2R R3, SR_TID.X ;  /* 0x0000000000037919 */ /* 0x000e620000002100 */
[----:B------:R-:W2:Y:S01]  /*0030*/  LDCU.64 UR4, c[0x0][0x358] ;  /* 0x00006b00ff0477ac */ /* 0x000ea20008000a00 */
[----:B------:R-:W-:Y:S01]  /*0040*/  HFMA2 R20, -RZ, RZ, 0, 0 ;  /* 0x00000000ff147431 */ /* 0x000fe200000001ff */
[----:B------:R-:W3:Y:S01]  /*0050*/  S2R R5, SR_TID.Y ;  /* 0x0000000000057919 */ /* 0x000ee20000002200 */
[----:B0-----:R-:W-:-:S13]  /*0060*/  ISETP.GE.AND P0, PT, R0, 0x1, PT ;  /* 0x000000010000780c */ /* 0x001fda0003f06270 */
[----:B-123--:R-:W-:Y:S05]  /*0070*/  @!P0 BRA `(.L_x_0) ;  /* 0x0000000800308947 */ /* 0x00efea0003800000 */
[C---:B------:R-:W-:Y:S01]  /*0080*/  ISETP.GE.U32.AND P1, PT, R0.reuse, 0x8, PT ;  /* 0x000000080000780c */ /* 0x040fe20003f26070 */
[----:B------:R-:W-:Y:S01]  /*0090*/  IMAD R6, R5, R0, RZ ;  /* 0x0000000005067224 */ /* 0x000fe200078e02ff */
[----:B------:R-:W-:Y:S02]  /*00a0*/  LOP3.LUT R4, R0, 0x7, RZ, 0xc0, !PT ;  /* 0x0000000700047812 */ /* 0x000fe400078ec0ff */
[----:B------:R-:W-:Y:S02]  /*00b0*/  MOV R20, RZ ;  /* 0x000000ff00147202 */ /* 0x000fe40000000f00 */
[----:B------:R-:W-:Y:S02]  /*00c0*/  ISETP.NE.AND P0, PT, R4, RZ, PT ;  /* 0x000000ff0400720c */ /* 0x000fe40003f05270 */
[----:B------:R-:W-:-:S05]  /*00d0*/  MOV R7, RZ ;  /* 0x000000ff00077202 */ /* 0x000fca0000000f00 */
[----:B------:R-:W-:Y:S06]  /*00e0*/  @!P1 BRA `(.L_x_1) ;  /* 0x0000000000fc9947 */ /* 0x000fec0003800000 */
[----:B------:R-:W0:Y:S01]  /*00f0*/  LDC.64 R8, c[0x0][0x388] ;  /* 0x0000e200ff087b82 */ /* 0x000e220000000a00 */
[C---:B------:R-:W-:Y:S01]  /*0100*/  LOP3.LUT R7, R0.reuse, 0x7ffffff8, RZ, 0xc0, !PT ;  /* 0x7ffffff800077812 */ /* 0x040fe200078ec0ff */
[C-C-:B------:R-:W-:Y:S01]  /*0110*/  IMAD R11, R0.reuse, 0x3, R3.reuse ;  /* 0x00000003000b7824 */ /* 0x140fe200078e0203 */
[----:B------:R-:W-:Y:S01]  /*0120*/  IADD3 R2, PT, PT, R3, R0, RZ ;  /* 0x0000000003027210 */ /* 0x000fe20007ffe0ff */
[C-C-:B------:R-:W-:Y:S01]  /*0130*/  IMAD R29, R0.reuse, 0x5, R3.reuse ;  /* 0x00000005001d7824 */ /* 0x140fe200078e0203 */
[C---:B------:R-:W-:Y:S01]  /*0140*/  SHF.L.U32 R10, R0.reuse, 0x3, RZ ;  /* 0x00000003000a7819 */ /* 0x040fe200000006ff */
[C-C-:B------:R-:W-:Y:S01]  /*0150*/  IMAD R26, R0.reuse, 0x6, R3.reuse ;  /* 0x00000006001a7824 */ /* 0x140fe200078e0203 */
[C---:B------:R-:W-:Y:S01]  /*0160*/  LEA R27, R0.reuse, R3, 0x2 ;  /* 0x00000003001b7211 */ /* 0x040fe200078e10ff */
[----:B------:R-:W1:Y:S01]  /*0170*/  LDC.64 R12, c[0x0][0x390] ;  /* 0x0000e400ff0c7b82 */ /* 0x000e620000000a00 */
[----:B------:R-:W-:Y:S01]  /*0180*/  IMAD R28, R0, 0x7, R3 ;  /* 0x00000007001c7824 */ /* 0x000fe200078e0203 */
[----:B------:R-:W-:Y:S01]  /*0190*/  MOV R20, RZ ;  /* 0x000000ff00147202 */ /* 0x000fe20000000f00 */
[----:B0-----:R-:W-:-:S03]  /*01a0*/  IMAD.WIDE.U32 R8, R6, 0x4, R8 ;  /* 0x0000000406087825 */ /* 0x001fc600078e0008 */
[----:B------:R-:W-:Y:S01]  /*01b0*/  IADD3 R19, P1, PT, R8, 0x10, RZ ;  /* 0x0000001008137810 */ /* 0x000fe20007f3e0ff */
[----:B------:R-:W-:Y:S02]  /*01c0*/  IMAD.MOV R8, RZ, RZ, -R7 ;  /* 0x000000ffff087224 */ /* 0x000fe400078e0a07 */
[----:B-1----:R-:W-:Y:S01]  /*01d0*/  IMAD.WIDE.U32 R16, R3, 0x4, R12 ;  /* 0x0000000403107825 */ /* 0x002fe200078e000c */
[----:B------:R-:W-:Y:S02]  /*01e0*/  IADD3.X R22, PT, PT, RZ, R9, RZ, P1, !PT ;  /* 0x00000009ff167210 */ /* 0x000fe40000ffe4ff */
[----:B------:R-:W-:-:S07]  /*01f0*/  LEA R9, R0, R3, 0x1 ;  /* 0x0000000300097211 */ /* 0x000fce00078e08ff */
.L_x_2:
[----:B------:R-:W-:Y:S02]  /*0200*/  MOV R14, R19 ;  /* 0x00000013000e7202 */ /* 0x000fe40000000f00 */
[----:B------:R-:W-:Y:S01]  /*0210*/  MOV R15, R22 ;  /* 0x00000016000f7202 */ /* 0x000fe20000000f00 */
[--C-:B------:R-:W-:Y:S01]  /*0220*/  IMAD.WIDE.U32 R18, R2, 0x4, R12.reuse ;  /* 0x0000000402127825 */ /* 0x100fe200078e000c */
[----:B------:R-:W2:Y:S04]  /*0230*/  LDG.E R22, desc[UR4][R16.64] ;  /* 0x0000000410167981 */ /* 0x000ea8000c1e1900 */
[----:B------:R-:W2:Y:S04]  /*0240*/  LDG.E R21, desc[UR4][R14.64+-0x10] ;  /* 0xfffff0040e157981 */ /* 0x000ea8000c1e1900 */
[----:B------:R-:W3:Y:S04]  /*0250*/  LDG.E R18, desc[UR4][R18.64] ;  /* 0x0000000412127981 */ /* 0x000ee8000c1e1900 */
[----:B------:R-:W3:Y:S01]  /*0260*/  LDG.E R23, desc[UR4][R14.64+-0xc] ;  /* 0xfffff4040e177981 */ /* 0x000ee2000c1e1900 */
[----:B------:R-:W-:-:S06]  /*0270*/  IMAD.WIDE.U32 R24, R9, 0x4, R12 ;  /* 0x0000000409187825 */ /* 0x000fcc00078e000c */
[----:B------:R-:W4:Y:S04]  /*0280*/  LDG.E R24, desc[UR4][R24.64] ;  /* 0x0000000418187981 */ /* 0x000f28000c1e1900 */
[----:B------:R-:W5:Y:S01]  /*0290*/  LDG.E R25, desc[UR4][R14.64+0x4] ;  /* 0x000004040e197981 */ /* 0x000f62000c1e1900 */
[----:B--2---:R-:W-:-:S03]  /*02a0*/  FFMA R20, R21, R22, R20 ;  /* 0x0000001615147223 */ /* 0x004fc60000000014 */
[----:B------:R-:W4:Y:S01]  /*02b0*/  LDG.E R21, desc[UR4][R14.64+-0x8] ;  /* 0xfffff8040e157981 */ /* 0x000f22000c1e1900 */
[----:B---3--:R-:W-:Y:S01]  /*02c0*/  FFMA R20, R23, R18, R20 ;  /* 0x0000001217147223 */ /* 0x008fe20000000014 */
[----:B------:R-:W-:-:S06]  /*02d0*/  IMAD.WIDE.U32 R22, R11, 0x4, R12 ;  /* 0x000000040b167825 */ /* 0x000fcc00078e000c */
[----:B------:R-:W2:Y:S04]  /*02e0*/  LDG.E R22, desc[UR4][R22.64] ;  /* 0x0000000416167981 */ /* 0x000ea8000c1e1900 */
[----:B------:R-:W2:Y:S01]  /*02f0*/  LDG.E R23, desc[UR4][R14.64+-0x4] ;  /* 0xfffffc040e177981 */ /* 0x000ea2000c1e1900 */
[----:B------:R-:W-:-:S06]  /*0300*/  IMAD.WIDE.U32 R18, R27, 0x4, R12 ;  /* 0x000000041b127825 */ /* 0x000fcc00078e000c */
[----:B------:R-:W3:Y:S04]  /*0310*/  LDG.E R18, desc[UR4][R18.64] ;  /* 0x0000000412127981 */ /* 0x000ee8000c1e1900 */
[----:B------:R-:W3:Y:S01]  /*0320*/  LDG.E R19, desc[UR4][R14.64] ;  /* 0x000000040e137981 */ /* 0x000ee2000c1e1900 */
[----:B----4-:R-:W-:-:S04]  /*0330*/  FFMA R20, R21, R24, R20 ;  /* 0x0000001815147223 */ /* 0x010fc80000000014 */
[----:B--2---:R-:W-:Y:S01]  /*0340*/  FFMA R22, R23, R22, R20 ;  /* 0x0000001617167223 */ /* 0x004fe20000000014 */
[----:B------:R-:W-:-:S06]  /*0350*/  IMAD.WIDE.U32 R20, R29, 0x4, R12 ;  /* 0x000000041d147825 */ /* 0x000fcc00078e000c */
[----:B------:R-:W5:Y:S01]  /*0360*/  LDG.E R20, desc[UR4][R20.64] ;  /* 0x0000000414147981 */ /* 0x000f62000c1e1900 */
[----:B---3--:R-:W-:Y:S01]  /*0370*/  FFMA R24, R19, R18, R22 ;  /* 0x0000001213187223 */ /* 0x008fe20000000016 */
[----:B------:R-:W-:Y:S02]  /*0380*/  IMAD.WIDE.U32 R22, R26, 0x4, R12 ;  /* 0x000000041a167825 */ /* 0x000fe400078e000c */
[----:B------:R-:W2:Y:S04]  /*0390*/  LDG.E R19, desc[UR4][R14.64+0x8] ;  /* 0x000008040e137981 */ /* 0x000ea8000c1e1900 */
[----:B------:R-:W3:Y:S04]  /*03a0*/  LDG.E R21, desc[UR4][R14.64+0xc] ;  /* 0x00000c040e157981 */ /* 0x000ee8000c1e1900 */
[----:B------:R-:W2:Y:S01]  /*03b0*/  LDG.E R22, desc[UR4][R22.64] ;  /* 0x0000000416167981 */ /* 0x000ea2000c1e1900 */
[----:B-----5:R-:W-:Y:S01]  /*03c0*/  FFMA R18, R25, R20, R24 ;  /* 0x0000001419127223 */ /* 0x020fe20000000018 */
[----:B------:R-:W-:-:S06]  /*03d0*/  IMAD.WIDE.U32 R24, R28, 0x4, R12 ;  /* 0x000000041c187825 */ /* 0x000fcc00078e000c */
[----:B------:R-:W3:Y:S01]  /*03e0*/  LDG.E R24, desc[UR4][R24.64] ;  /* 0x0000000418187981 */ /* 0x000ee2000c1e1900 */
[----:B------:R-:W-:Y:S01]  /*03f0*/  IADD3 R8, PT, PT, R8, 0x8, RZ ;  /* 0x0000000808087810 */ /* 0x000fe20007ffe0ff */
[----:B--2---:R-:W-:Y:S01]  /*0400*/  FFMA R18, R19, R22, R18 ;  /* 0x0000001613127223 */ /* 0x004fe20000000012 */
[----:B------:R-:W-:-:S04]  /*0410*/  IADD3 R19, P1, PT, R14, 0x20, RZ ;  /* 0x000000200e137810 */ /* 0x000fc80007f3e0ff */
[----:B------:R-:W-:Y:S02]  /*0420*/  IADD3.X R22, PT, PT, RZ, R15, RZ, P1, !PT ;  /* 0x0000000fff167210 */ /* 0x000fe40000ffe4ff */
[----:B------:R-:W-:Y:S01]  /*0430*/  ISETP.NE.AND P1, PT, R8, RZ, PT ;  /* 0x000000ff0800720c */ /* 0x000fe20003f25270 */
[C---:B------:R-:W-:Y:S01]  /*0440*/  IMAD.IADD R11, R10.reuse, 0x1, R11 ;  /* 0x000000010a0b7824 */ /* 0x040fe200078e020b */
[C---:B------:R-:W-:Y:S01]  /*0450*/  IADD3 R2, PT, PT, R10.reuse, R2, RZ ;  /* 0x000000020a027210 */ /* 0x040fe20007ffe0ff */
[C---:B------:R-:W-:Y:S01]  /*0460*/  IMAD.WIDE.U32 R16, R10.reuse, 0x4, R16 ;  /* 0x000000040a107825 */ /* 0x040fe200078e0010 */
[C---:B------:R-:W-:Y:S02]  /*0470*/  IADD3 R9, PT, PT, R10.reuse, R9, RZ ;  /* 0x000000090a097210 */ /* 0x040fe40007ffe0ff */
[C---:B------:R-:W-:Y:S02]  /*0480*/  IADD3 R27, PT, PT, R10.reuse, R27, RZ ;  /* 0x0000001b0a1b7210 */ /* 0x040fe40007ffe0ff */
[----:B------:R-:W-:-:S02]  /*0490*/  IADD3 R29, PT, PT, R10, R29, RZ ;  /* 0x0000001d0a1d7210 */ /* 0x000fc40007ffe0ff */
[C---:B------:R-:W-:Y:S02]  /*04a0*/  IADD3 R26, PT, PT, R10.reuse, R26, RZ ;  /* 0x0000001a0a1a7210 */ /* 0x040fe40007ffe0ff */
[----:B------:R-:W-:Y:S01]  /*04b0*/  IADD3 R28, PT, PT, R10, R28, RZ ;  /* 0x0000001c0a1c7210 */ /* 0x000fe20007ffe0ff */
[----:B---3--:R-:W-:Y:S01]  /*04c0*/  FFMA R20, R21, R24, R18 ;  /* 0x0000001815147223 */ /* 0x008fe20000000012 */
[----:B------:R-:W-:Y:S06]  /*04d0*/  @P1 BRA `(.L_x_2) ;  /* 0xfffffffc00481947 */ /* 0x000fec000383ffff */
.L_x_1:
[----:B------:R-:W-:Y:S05]  /*04e0*/  @!P0 BRA `(.L_x_0) ;  /* 0x0000000400148947 */ /* 0x000fea0003800000 */
[----:B------:R-:W-:Y:S02]  /*04f0*/  ISETP.GE.U32.AND P1, PT, R4, 0x4, PT ;  /* 0x000000040400780c */ /* 0x000fe40003f26070 */
[----:B------:R-:W-:-:S04]  /*0500*/  LOP3.LUT R2, R0, 0x3, RZ, 0xc0, !PT ;  /* 0x0000000300027812 */ /* 0x000fc800078ec0ff */
[----:B------:R-:W-:-:S07]  /*0510*/  ISETP.NE.AND P0, PT, R2, RZ, PT ;  /* 0x000000ff0200720c */ /* 0x000fce0003f05270 */
[----:B------:R-:W-:Y:S06]  /*0520*/  @!P1 BRA `(.L_x_3) ;  /* 0x0000000000789947 */ /* 0x000fec0003800000 */
[----:B------:R-:W0:Y:S01]  /*0530*/  LDC.64 R16, c[0x0][0x388] ;  /* 0x0000e200ff107b82 */ /* 0x000e220000000a00 */
[----:B------:R-:W1:Y:S01]  /*0540*/  LDCU.64 UR6, c[0x0][0x388] ;  /* 0x00007100ff0677ac */ /* 0x000e620008000a00 */
[-C--:B------:R-:W-:Y:S01]  /*0550*/  IMAD R15, R7, R0.reuse, R3 ;  /* 0x00000000070f7224 */ /* 0x080fe200078e0203 */
[CC--:B------:R-:W-:Y:S02]  /*0560*/  IADD3 R11, PT, PT, R6.reuse, R7.reuse, RZ ;  /* 0x00000007060b7210 */ /* 0x0c0fe40007ffe0ff */
[----:B------:R-:W-:Y:S02]  /*0570*/  IADD3 R4, P1, PT, R6, R7, RZ ;  /* 0x0000000706047210 */ /* 0x000fe40007f3e0ff */
[----:B------:R-:W-:Y:S01]  /*0580*/  IADD3 R19, PT, PT, R15, R0, RZ ;  /* 0x000000000f137210 */ /* 0x000fe20007ffe0ff */
[----:B------:R-:W2:Y:S04]  /*0590*/  LDC.64 R8, c[0x0][0x390] ;  /* 0x0000e400ff087b82 */ /* 0x000ea80000000a00 */
[----:B------:R-:W-:-:S02]  /*05a0*/  IMAD.IADD R21, R19, 0x1, R0 ;  /* 0x0000000113157824 */ /* 0x000fc400078e0200 */
[----:B0-----:R-:W-:Y:S01]  /*05b0*/  IMAD.WIDE.U32 R16, R11, 0x4, R16 ;  /* 0x000000040b107825 */ /* 0x001fe200078e0010 */
[----:B------:R-:W-:Y:S02]  /*05c0*/  IADD3.X R11, PT, PT, RZ, RZ, RZ, P1, !PT ;  /* 0x000000ffff0b7210 */ /* 0x000fe40000ffe4ff */
[----:B-1----:R-:W-:-:S03]  /*05d0*/  LEA R10, P1, R4, UR6, 0x2 ;  /* 0x00000006040a7c11 */ /* 0x002fc6000f8210ff */
[----:B------:R-:W3:Y:S01]  /*05e0*/  LDG.E R17, desc[UR4][R16.64] ;  /* 0x0000000410117981 */ /* 0x000ee2000c1e1900 */
[----:B------:R-:W-:Y:S01]  /*05f0*/  LEA.HI.X R11, R4, UR7, R11, 0x2, P1 ;  /* 0x00000007040b7c11 */ /* 0x000fe200088f140b */
[----:B--2---:R-:W-:-:S04]  /*0600*/  IMAD.WIDE.U32 R14, R15, 0x4, R8 ;  /* 0x000000040f0e7825 */ /* 0x004fc800078e0008 */
[--C-:B------:R-:W-:Y:S01]  /*0610*/  IMAD.WIDE.U32 R12, R19, 0x4, R8.reuse ;  /* 0x00000004130c7825 */ /* 0x100fe200078e0008 */
[----:B------:R-:W2:Y:S03]  /*0620*/  LDG.E R4, desc[UR4][R10.64+0x4] ;  /* 0x000004040a047981 */ /* 0x000ea6000c1e1900 */
[C---:B------:R-:W-:Y:S01]  /*0630*/  IMAD.WIDE.U32 R18, R21.reuse, 0x4, R8 ;  /* 0x0000000415127825 */ /* 0x040fe200078e0008 */
[----:B------:R-:W3:Y:S01]  /*0640*/  LDG.E R14, desc[UR4][R14.64] ;  /* 0x000000040e0e7981 */ /* 0x000ee2000c1e1900 */
[----:B------:R-:W-:-:S03]  /*0650*/  IADD3 R21, PT, PT, R21, R0, RZ ;  /* 0x0000000015157210 */ /* 0x000fc60007ffe0ff */
[----:B------:R-:W2:Y:S02]  /*0660*/  LDG.E R12, desc[UR4][R12.64] ;  /* 0x000000040c0c7981 */ /* 0x000ea4000c1e1900 */
[----:B------:R-:W-:Y:S02]  /*0670*/  IMAD.WIDE.U32 R8, R21, 0x4, R8 ;  /* 0x0000000415087825 */ /* 0x000fe400078e0008 */
[----:B------:R-:W4:Y:S04]  /*0680*/  LDG.E R18, desc[UR4][R18.64] ;  /* 0x0000000412127981 */ /* 0x000f28000c1e1900 */
[----:B------:R-:W4:Y:S04]  /*0690*/  LDG.E R21, desc[UR4][R10.64+0x8] ;  /* 0x000008040a157981 */ /* 0x000f28000c1e1900 */
[----:B------:R-:W5:Y:S04]  /*06a0*/  LDG.E R23, desc[UR4][R10.64+0xc] ;  /* 0x00000c040a177981 */ /* 0x000f68000c1e1900 */
[----:B------:R-:W5:Y:S01]  /*06b0*/  LDG.E R8, desc[UR4][R8.64] ;  /* 0x0000000408087981 */ /* 0x000f62000c1e1900 */
[----:B------:R-:W-:Y:S01]  /*06c0*/  IADD3 R7, PT, PT, R7, 0x4, RZ ;  /* 0x0000000407077810 */ /* 0x000fe20007ffe0ff */
[----:B---3--:R-:W-:-:S04]  /*06d0*/  FFMA R17, R17, R14, R20 ;  /* 0x0000000e11117223 */ /* 0x008fc80000000014 */
[----:B--2---:R-:W-:-:S04]  /*06e0*/  FFMA R4, R4, R12, R17 ;  /* 0x0000000c04047223 */ /* 0x004fc80000000011 */
[----:B----4-:R-:W-:-:S04]  /*06f0*/  FFMA R4, R21, R18, R4 ;  /* 0x0000001215047223 */ /* 0x010fc80000000004 */
[----:B-----5:R-:W-:-:S07]  /*0700*/  FFMA R20, R23, R8, R4 ;  /* 0x0000000817147223 */ /* 0x020fce0000000004 */
.L_x_3:
[----:B------:R-:W-:Y:S05]  /*0710*/  @!P0 BRA `(.L_x_0) ;  /* 0x0000000000888947 */ /* 0x000fea0003800000 */
[----:B------:R-:W-:Y:S02]  /*0720*/  ISETP.NE.AND P1, PT, R2, 0x1, PT ;  /* 0x000000010200780c */ /* 0x000fe40003f25270 */
[----:B------:R-:W-:-:S04]  /*0730*/  LOP3.LUT R4, R0, 0x1, RZ, 0xc0, !PT ;  /* 0x0000000100047812 */ /* 0x000fc800078ec0ff */
[----:B------:R-:W-:-:S07]  /*0740*/  ISETP.NE.U32.AND P0, PT, R4, 0x1, PT ;  /* 0x000000010400780c */ /* 0x000fce0003f05070 */
[----:B------:R-:W-:Y:S06]  /*0750*/  @!P1 BRA `(.L_x_4) ;  /* 0x0000000000509947 */ /* 0x000fec0003800000 */
[----:B------:R-:W0:Y:S01]  /*0760*/  LDC.64 R10, c[0x0][0x388] ;  /* 0x0000e200ff0a7b82 */ /* 0x000e220000000a00 */
[----:B------:R-:W1:Y:S01]  /*0770*/  LDCU.64 UR6, c[0x0][0x388] ;  /* 0x00007100ff0677ac */ /* 0x000e620008000a00 */
[CC--:B------:R-:W-:Y:S01]  /*0780*/  IADD3 R15, PT, PT, R6.reuse, R7.reuse, RZ ;  /* 0x00000007060f7210 */ /* 0x0c0fe20007ffe0ff */
[----:B------:R-:W-:Y:S01]  /*0790*/  IMAD R13, R7, R0, R3 ;  /* 0x00000000070d7224 */ /* 0x000fe200078e0203 */
[----:B------:R-:W-:-:S04]  /*07a0*/  IADD3 R2, P1, PT, R6, R7, RZ ;  /* 0x0000000706027210 */ /* 0x000fc80007f3e0ff */
[----:B------:R-:W2:Y:S01]  /*07b0*/  LDC.64 R8, c[0x0][0x390] ;  /* 0x0000e400ff087b82 */ /* 0x000ea20000000a00 */
[----:B------:R-:W-:Y:S01]  /*07c0*/  IADD3 R17, PT, PT, R13, R0, RZ ;  /* 0x000000000d117210 */ /* 0x000fe20007ffe0ff */
[----:B0-----:R-:W-:Y:S01]  /*07d0*/  IMAD.WIDE.U32 R14, R15, 0x4, R10 ;  /* 0x000000040f0e7825 */ /* 0x001fe200078e000a */
[----:B------:R-:W-:Y:S02]  /*07e0*/  IADD3.X R11, PT, PT, RZ, RZ, RZ, P1, !PT ;  /* 0x000000ffff0b7210 */ /* 0x000fe40000ffe4ff */
[----:B-1----:R-:W-:-:S03]  /*07f0*/  LEA R10, P1, R2, UR6, 0x2 ;  /* 0x00000006020a7c11 */ /* 0x002fc6000f8210ff */
[----:B------:R-:W3:Y:S01]  /*0800*/  LDG.E R15, desc[UR4][R14.64] ;  /* 0x000000040e0f7981 */ /* 0x000ee2000c1e1900 */
[----:B------:R-:W-:Y:S01]  /*0810*/  LEA.HI.X R11, R2, UR7, R11, 0x2, P1 ;  /* 0x00000007020b7c11 */ /* 0x000fe200088f140b */
[----:B--2---:R-:W-:-:S04]  /*0820*/  IMAD.WIDE.U32 R12, R13, 0x4, R8 ;  /* 0x000000040d0c7825 */ /* 0x004fc800078e0008 */
[----:B------:R-:W-:Y:S01]  /*0830*/  IMAD.WIDE.U32 R8, R17, 0x4, R8 ;  /* 0x0000000411087825 */ /* 0x000fe200078e0008 */
[----:B------:R-:W2:Y:S04]  /*0840*/  LDG.E R11, desc[UR4][R10.64+0x4] ;  /* 0x000004040a0b7981 */ /* 0x000ea8000c1e1900 */
[----:B------:R-:W3:Y:S04]  /*0850*/  LDG.E R12, desc[UR4][R12.64] ;  /* 0x000000040c0c7981 */ /* 0x000ee8000c1e1900 */
[----:B------:R-:W2:Y:S01]  /*0860*/  LDG.E R8, desc[UR4][R8.64] ;  /* 0x0000000408087981 */ /* 0x000ea2000c1e1900 */
[----:B------:R-:W-:Y:S01]  /*0870*/  IADD3 R7, PT, PT, R7, 0x2, RZ ;  /* 0x0000000207077810 */ /* 0x000fe20007ffe0ff */
[----:B---3--:R-:W-:-:S04]  /*0880*/  FFMA R20, R15, R12, R20 ;  /* 0x0000000c0f147223 */ /* 0x008fc80000000014 */
[----:B--2---:R-:W-:-:S07]  /*0890*/  FFMA R20, R11, R8, R20 ;  /* 0x000000080b147223 */ /* 0x004fce0000000014 */
.L_x_4:
[----:B------:R-:W-:Y:S05]  /*08a0*/  @P0 BRA `(.L_x_0) ;  /* 0x0000000000240947 */ /* 0x000fea0003800000 */
[----:B------:R-:W0:Y:S01]  /*08b0*/  LDC.64 R8, c[0x0][0x388] ;  /* 0x0000e200ff087b82 */ /* 0x000e220000000a00 */
[----:B------:R-:W-:Y:S01]  /*08c0*/  IADD3 R13, PT, PT, R6, R7, RZ ;  /* 0x00000007060d7210 */ /* 0x000fe20007ffe0ff */
[----:B------:R-:W-:-:S06]  /*08d0*/  IMAD R15, R7, R0, R3 ;  /* 0x00000000070f7224 */ /* 0x000fcc00078e0203 */
[----:B------:R-:W1:Y:S01]  /*08e0*/  LDC.64 R10, c[0x0][0x390] ;  /* 0x0000e400ff0a7b82 */ /* 0x000e620000000a00 */
[----:B0-----:R-:W-:-:S06]  /*08f0*/  IMAD.WIDE.U32 R6, R13, 0x4, R8 ;  /* 0x000000040d067825 */ /* 0x001fcc00078e0008 */
[----:B------:R-:W2:Y:S01]  /*0900*/  LDG.E R7, desc[UR4][R6.64] ;  /* 0x0000000406077981 */ /* 0x000ea2000c1e1900 */
[----:B-1----:R-:W-:-:S06]  /*0910*/  IMAD.WIDE.U32 R8, R15, 0x4, R10 ;  /* 0x000000040f087825 */ /* 0x002fcc00078e000a */
[----:B------:R-:W2:Y:S02]  /*0920*/  LDG.E R8, desc[UR4][R8.64] ;  /* 0x0000000408087981 */ /* 0x000ea4000c1e1900 */
[----:B--2---:R-:W-:-:S07]  /*0930*/  FFMA R20, R7, R8, R20 ;  /* 0x0000000807147223 */ /* 0x004fce0000000014 */
.L_x_0:
[----:B------:R-:W0:Y:S01]  /*0940*/  LDC.64 R6, c[0x0][0x380] ;  /* 0x0000e000ff067b82 */ /* 0x000e220000000a00 */
[----:B------:R-:W-:-:S04]  /*0950*/  IMAD R3, R5, R0, R3 ;  /* 0x0000000005037224 */ /* 0x000fc800078e0203 */
[----:B0-----:R-:W-:-:S05]  /*0960*/  IMAD.WIDE R2, R3, 0x4, R6 ;  /* 0x0000000403027825 */ /* 0x001fca00078e0206 */
[----:B------:R-:W-:Y:S01]  /*0970*/  STG.E desc[UR4][R2.64], R20 ;  /* 0x0000001402007986 */ /* 0x000fe2000c101904 */
[----:B------:R-:W-:Y:S05]  /*0980*/  EXIT ;  /* 0x000000000000794d */ /* 0x000fea0003800000 */
.L_x_5:
[----:B------:R-:W-:-:S00]  /*0990*/  BRA `(.L_x_5) ;  /* 0xfffffffc00fc7947 */ /* 0x000fc0000383ffff */
[----:B------:R-:W-:-:S00]  /*09a0*/  NOP ;  /* 0x0000000000007918 */ /* 0x000fc00000000000 */
        /* <DEDUP_REMOVED lines=13> */
.L_x_6:


//--------------------- .nv.shared.reserved.0     --------------------------
	.section	.nv.shared.reserved.0,"aw",@nobits
	.weak		__nv_reservedSMEM_offset_0_alias
	.size		__nv_reservedSMEM_offset_0_alias, 0, 64
	.other		__nv_reservedSMEM_offset_0_alias,@"STO_CUDA_RESERVED_SHARED STV_DEFAULT"
__nv_reservedSMEM_offset_0_alias:
	.zero		0
	.zero		64


//--------------------- .nv.constant0._Z15matrixMulKernelPfS_S_i --------------------------
	.section	.nv.constant0._Z15matrixMulKernelPfS_S_i,"a",@progbits
	.sectionflags	@""
	.align	4
.nv.constant0._Z15matrixMulKernelPfS_S_i:
	.zero		924


//--------------------- SYMBOLS --------------------------

	.type		.nv.reservedSmem.offset0,@object
	.size		.nv.reservedSmem.offset0,0x4
